//
// Generated by NVIDIA NVVM Compiler
//
// Compiler Build ID: CL-36424714
// Cuda compilation tools, release 13.0, V13.0.88
// Based on NVVM 20.0.0
//

.version 9.0
.target sm_100
.address_size 64

	// .globl	_Z4blurPiS_

.visible .entry _Z4blurPiS_(
	.param .u64 .ptr .align 1 _Z4blurPiS__param_0,
	.param .u64 .ptr .align 1 _Z4blurPiS__param_1
)
{
	.reg .pred 	%p<4>;
	.reg .b32 	%r<12>;
	.reg .b64 	%rd<5>;

	ld.param.u64 	%rd1, [_Z4blurPiS__param_1];
	mov.u32 	%r3, %ctaid.x;
	mov.u32 	%r4, %ntid.x;
	mov.u32 	%r5, %tid.x;
	mad.lo.s32 	%r1, %r3, %r4, %r5;
	mov.u32 	%r6, %ctaid.y;
	mov.u32 	%r7, %ntid.y;
	mov.u32 	%r8, %tid.y;
	mad.lo.s32 	%r9, %r6, %r7, %r8;
	setp.gt.s32 	%p1, %r1, 520;
	setp.gt.u32 	%p2, %r9, 427;
	or.pred  	%p3, %p1, %p2;
	@%p3 bra 	$L__BB0_2;
	cvta.to.global.u64 	%rd2, %rd1;
	mad.lo.s32 	%r10, %r1, 521, %r9;
	mul.wide.s32 	%rd3, %r10, 4;
	add.s64 	%rd4, %rd2, %rd3;
	mov.b32 	%r11, 5;
	st.global.u32 	[%rd4], %r11;
$L__BB0_2:
	ret;

}


// ===== COMPILED SASS (sm_100) =====

	.target	sm_100

	.elftype	@"ET_EXEC"


//--------------------- .note.nv.tkinfo           --------------------------
	.section	.note.nv.tkinfo,"",@"SHT_NOTE"
	.sectionflags	@"SHF_NOTE_NV_TKINFO"
	.tkinfo
        /*0018*/ 	.word	0x00000002
        /*0030*/ 	.string	""
        /*0030*/ 	.string	"ptxas"
        /*0030*/ 	.string	"Cuda compilation tools, release 13.0, V13.0.88"
        /*0030*/ 	.string	"Build cuda_13.0.r13.0/compiler.36424714_0"
        /*0030*/ 	.string	"-arch sm_100 -m 64 "



//--------------------- .note.nv.cuinfo           --------------------------
	.section	.note.nv.cuinfo,"",@"SHT_NOTE"
	.sectionflags	@"SHF_NOTE_NV_CUINFO"
        /*0018*/ 	.short	0x0002
        /*001a*/ 	.short	0x0064
        /*001c*/ 	.short	0x0082
	.zero		2


//--------------------- .nv.info                  --------------------------
	.section	.nv.info,"",@"SHT_CUDA_INFO"
	.align	4


	//----- nvinfo : EIATTR_REGCOUNT
	.align		4
        /*0000*/ 	.byte	0x04, 0x2f
        /*0002*/ 	.short	(.L_1 - .L_0)
	.align		4
.L_0:
        /*0004*/ 	.word	index@(_Z4blurPiS_)
        /*0008*/ 	.word	0x0000000a


	//----- nvinfo : EIATTR_FRAME_SIZE
	.align		4
.L_1:
        /*000c*/ 	.byte	0x04, 0x11
        /*000e*/ 	.short	(.L_3 - .L_2)
	.align		4
.L_2:
        /*0010*/ 	.word	index@(_Z4blurPiS_)
        /*0014*/ 	.word	0x00000000


	//----- nvinfo : EIATTR_MIN_STACK_SIZE
	.align		4
.L_3:
        /*0018*/ 	.byte	0x04, 0x12
        /*001a*/ 	.short	(.L_5 - .L_4)
	.align		4
.L_4:
        /*001c*/ 	.word	index@(_Z4blurPiS_)
        /*0020*/ 	.word	0x00000000
.L_5:


//--------------------- .nv.compat                --------------------------
	.section	.nv.compat,"",@"SHT_CUDA_COMPAT_INFO"
	.align	4
        /*0000*/ 	.byte	0x02, 0x09, 0x00, 0x00, 0x02, 0x02, 0x01, 0x00, 0x02, 0x05, 0x05, 0x00, 0x03, 0x07, 0x01, 0x01
        /*0010*/ 	.byte	0x02, 0x03, 0x00, 0x00, 0x02, 0x06, 0x01, 0x00, 0x04, 0x0b, 0x08, 0x00, 0x09, 0x00, 0x00, 0x00
        /*0020*/ 	.byte	0x00, 0x00, 0x00, 0x00


//--------------------- .nv.info._Z4blurPiS_      --------------------------
	.section	.nv.info._Z4blurPiS_,"",@"SHT_CUDA_INFO"
	.sectionflags	@""
	.align	4


	//----- nvinfo : EIATTR_CUDA_API_VERSION
	.align		4
        /*0000*/ 	.byte	0x04, 0x37
        /*0002*/ 	.short	(.L_7 - .L_6)
.L_6:
        /*0004*/ 	.word	0x00000082


	//----- nvinfo : EIATTR_KPARAM_INFO
	.align		4
.L_7:
        /*0008*/ 	.byte	0x04, 0x17
        /*000a*/ 	.short	(.L_9 - .L_8)
.L_8:
        /*000c*/ 	.word	0x00000000
        /*0010*/ 	.short	0x0001
        /*0012*/ 	.short	0x0008
        /*0014*/ 	.byte	0x00, 0xf5, 0x21, 0x00


	//----- nvinfo : EIATTR_KPARAM_INFO
	.align		4
.L_9:
        /*0018*/ 	.byte	0x04, 0x17
        /*001a*/ 	.short	(.L_11 - .L_10)
.L_10:
        /*001c*/ 	.word	0x00000000
        /*0020*/ 	.short	0x0000
        /*0022*/ 	.short	0x0000
        /*0024*/ 	.byte	0x00, 0xf5, 0x21, 0x00


	//----- nvinfo : EIATTR_SPARSE_MMA_MASK
	.align		4
.L_11:
        /*0028*/ 	.byte	0x03, 0x50
        /*002a*/ 	.short	0x0000


	//----- nvinfo : EIATTR_MAXREG_COUNT
	.align		4
        /*002c*/ 	.byte	0x03, 0x1b
        /*002e*/ 	.short	0x00ff


	//----- nvinfo : EIATTR_MERCURY_ISA_VERSION
	.align		4
        /*0030*/ 	.byte	0x03, 0x5f
        /*0032*/ 	.short	0x0101


	//----- nvinfo : EIATTR_VRC_CTA_INIT_COUNT
	.align		4
        /*0034*/ 	.byte	0x02, 0x4a
	.zero		1
	.zero		1


	//----- nvinfo : EIATTR_EXIT_INSTR_OFFSETS
	.align		4
        /*0038*/ 	.byte	0x04, 0x1c
        /*003a*/ 	.short	(.L_13 - .L_12)


	//   ....[0]....
.L_12:
        /*003c*/ 	.word	0x000000b0


	//   ....[1]....
        /*0040*/ 	.word	0x00000120


	//----- nvinfo : EIATTR_CBANK_PARAM_SIZE
	.align		4
.L_13:
        /*0044*/ 	.byte	0x03, 0x19
        /*0046*/ 	.short	0x0010


	//----- nvinfo : EIATTR_PARAM_CBANK
	.align		4
        /*0048*/ 	.byte	0x04, 0x0a
        /*004a*/ 	.short	(.L_15 - .L_14)
	.align		4
.L_14:
        /*004c*/ 	.word	index@(.nv.constant0._Z4blurPiS_)
        /*0050*/ 	.short	0x0380
        /*0052*/ 	.short	0x0010


	//----- nvinfo : EIATTR_SW_WAR
	.align		4
.L_15:
        /*0054*/ 	.byte	0x04, 0x36
        /*0056*/ 	.short	(.L_17 - .L_16)
.L_16:
        /*0058*/ 	.word	0x00000008
.L_17:


//--------------------- .nv.callgraph             --------------------------
	.section	.nv.callgraph,"",@"SHT_CUDA_CALLGRAPH"
	.align	4
	.sectionentsize	8
	.align		4
        /*0000*/ 	.word	0x00000000
	.align		4
        /*0004*/ 	.word	0xffffffff
	.align		4
        /*0008*/ 	.word	0x00000000
	.align		4
        /*000c*/ 	.word	0xfffffffe
	.align		4
        /*0010*/ 	.word	0x00000000
	.align		4
        /*0014*/ 	.word	0xfffffffd
	.align		4
        /*0018*/ 	.word	0x00000000
	.align		4
        /*001c*/ 	.word	0xfffffffc


//--------------------- .text._Z4blurPiS_         --------------------------
	.section	.text._Z4blurPiS_,"ax",@progbits
	.align	128
        .global         _Z4blurPiS_
        .type           _Z4blurPiS_,@function
        .size           _Z4blurPiS_,(.L_x_1 - _Z4blurPiS_)
        .other          _Z4blurPiS_,@"STO_CUDA_ENTRY STV_DEFAULT"
_Z4blurPiS_:
.text._Z4blurPiS_:
[----:B------:R-:W-:Y:S01]  /*0000*/  LDC R1, c[0x0][0x37c] ;  /* 0x0000df00ff017b82 */ /* 0x000fe20000000800 */
[----:B------:R-:W0:Y:S07]  /*0010*/  S2R R2, SR_TID.Y ;  /* 0x0000000000027919 */ /* 0x000e2e0000002200 */
[----:B------:R-:W1:Y:S01]  /*0020*/  LDC R0, c[0x0][0x360] ;  /* 0x0000d800ff007b82 */ /* 0x000e620000000800 */
[----:B------:R-:W1:Y:S07]  /*0030*/  S2R R3, SR_TID.X ;  /* 0x0000000000037919 */ /* 0x000e6e0000002100 */
[----:B------:R-:W0:Y:S08]  /*0040*/  S2UR UR5, SR_CTAID.Y ;  /* 0x00000000000579c3 */ /* 0x000e300000002600 */
[----:B------:R-:W0:Y:S08]  /*0050*/  LDC R5, c[0x0][0x364] ;  /* 0x0000d900ff057b82 */ /* 0x000e300000000800 */
[----:B------:R-:W1:Y:S01]  /*0060*/  S2UR UR4, SR_CTAID.X ;  /* 0x00000000000479c3 */ /* 0x000e620000002500 */
[----:B0-----:R-:W-:-:S05]  /*0070*/  IMAD R5, R5, UR5, R2 ;  /* 0x0000000505057c24 */ /* 0x001fca000f8e0202 */
[----:B------:R-:W-:Y:S01]  /*0080*/  ISETP.GT.U32.AND P0, PT, R5, 0x1ab, PT ;  /* 0x000001ab0500780c */ /* 0x000fe20003f04070 */
[----:B-1----:R-:W-:-:S05]  /*0090*/  IMAD R0, R0, UR4, R3 ;  /* 0x0000000400007c24 */ /* 0x002fca000f8e0203 */
[----:B------:R-:W-:-:S13]  /*00a0*/  ISETP.GT.OR P0, PT, R0, 0x208, P0 ;  /* 0x000002080000780c */ /* 0x000fda0000704670 */
[----:B------:R-:W-:Y:S05]  /*00b0*/  @P0 EXIT ;  /* 0x000000000000094d */ /* 0x000fea0003800000 */
[----:B------:R-:W0:Y:S01]  /*00c0*/  LDC.64 R2, c[0x0][0x388] ;  /* 0x0000e200ff027b82 */ /* 0x000e220000000a00 */
[----:B------:R-:W1:Y:S01]  /*00d0*/  LDCU.64 UR4, c[0x0][0x358] ;  /* 0x00006b00ff0477ac */ /* 0x000e620008000a00 */
[----:B------:R-:W-:Y:S02]  /*00e0*/  IMAD R5, R0, 0x209, R5 ;  /* 0x0000020900057824 */ /* 0x000fe400078e0205 */
[----:B------:R-:W-:Y:S02]  /*00f0*/  HFMA2 R7, -RZ, RZ, 0, 2.98023223876953125e-07 ;  /* 0x00000005ff077431 */ /* 0x000fe400000001ff */
[----:B0-----:R-:W-:-:S05]  /*0100*/  IMAD.WIDE R2, R5, 0x4, R2 ;  /* 0x0000000405027825 */ /* 0x001fca00078e0202 */
[----:B-1----:R-:W-:Y:S01]  /*0110*/  STG.E desc[UR4][R2.64], R7 ;  /* 0x0000000702007986 */ /* 0x002fe2000c101904 */
[----:B------:R-:W-:Y:S05]  /*0120*/  EXIT ;  /* 0x000000000000794d */ /* 0x000fea0003800000 */
.L_x_0:
[----:B------:R-:W-:-:S00]  /*0130*/  BRA `(.L_x_0) ;  /* 0xfffffffc00fc7947 */ /* 0x000fc0000383ffff */
[----:B------:R-:W-:-:S00]  /*0140*/  NOP ;  /* 0x0000000000007918 */ /* 0x000fc00000000000 */
        /* <DEDUP_REMOVED lines=11> */
.L_x_1:


//--------------------- .nv.shared.reserved.0     --------------------------
	.section	.nv.shared.reserved.0,"aw",@nobits
	.weak		__nv_reservedSMEM_offset_0_alias
	.size		__nv_reservedSMEM_offset_0_alias, 0, 64
	.other		__nv_reservedSMEM_offset_0_alias,@"STO_CUDA_RESERVED_SHARED STV_DEFAULT"
__nv_reservedSMEM_offset_0_alias:
	.zero		0
	.zero		64


//--------------------- .nv.constant0._Z4blurPiS_ --------------------------
	.section	.nv.constant0._Z4blurPiS_,"a",@progbits
	.sectionflags	@""
	.align	4
.nv.constant0._Z4blurPiS_:
	.zero		912


//--------------------- SYMBOLS --------------------------

	.type		.nv.reservedSmem.offset0,@object
	.size		.nv.reservedSmem.offset0,0x4
